//
// Generated by NVIDIA NVVM Compiler
//
// Compiler Build ID: CL-36424714
// Cuda compilation tools, release 13.0, V13.0.88
// Based on NVVM 20.0.0
//

.version 9.0
.target sm_100
.address_size 64

	// .globl	_Z5SolvePdS_S_diiddddddd
// _ZZ5SolvePdS_S_diidddddddE4tile has been demoted

.visible .entry _Z5SolvePdS_S_diiddddddd(
	.param .u64 .ptr .align 1 _Z5SolvePdS_S_diiddddddd_param_0,
	.param .u64 .ptr .align 1 _Z5SolvePdS_S_diiddddddd_param_1,
	.param .u64 .ptr .align 1 _Z5SolvePdS_S_diiddddddd_param_2,
	.param .f64 _Z5SolvePdS_S_diiddddddd_param_3,
	.param .u32 _Z5SolvePdS_S_diiddddddd_param_4,
	.param .u32 _Z5SolvePdS_S_diiddddddd_param_5,
	.param .f64 _Z5SolvePdS_S_diiddddddd_param_6,
	.param .f64 _Z5SolvePdS_S_diiddddddd_param_7,
	.param .f64 _Z5SolvePdS_S_diiddddddd_param_8,
	.param .f64 _Z5SolvePdS_S_diiddddddd_param_9,
	.param .f64 _Z5SolvePdS_S_diiddddddd_param_10,
	.param .f64 _Z5SolvePdS_S_diiddddddd_param_11,
	.param .f64 _Z5SolvePdS_S_diiddddddd_param_12
)
{
	.reg .pred 	%p<18>;
	.reg .b32 	%r<27>;
	.reg .b64 	%rd<28>;
	.reg .b64 	%fd<49>;
	// demoted variable
	.shared .align 8 .b8 _ZZ5SolvePdS_S_diidddddddE4tile[9248];
	ld.param.u64 	%rd10, [_Z5SolvePdS_S_diiddddddd_param_1];
	ld.param.u64 	%rd9, [_Z5SolvePdS_S_diiddddddd_param_2];
	ld.param.f64 	%fd2, [_Z5SolvePdS_S_diiddddddd_param_3];
	ld.param.u32 	%r9, [_Z5SolvePdS_S_diiddddddd_param_4];
	ld.param.f64 	%fd3, [_Z5SolvePdS_S_diiddddddd_param_6];
	ld.param.f64 	%fd4, [_Z5SolvePdS_S_diiddddddd_param_7];
	ld.param.f64 	%fd5, [_Z5SolvePdS_S_diiddddddd_param_8];
	ld.param.f64 	%fd6, [_Z5SolvePdS_S_diiddddddd_param_9];
	ld.param.f64 	%fd7, [_Z5SolvePdS_S_diiddddddd_param_10];
	ld.param.f64 	%fd8, [_Z5SolvePdS_S_diiddddddd_param_11];
	ld.param.f64 	%fd9, [_Z5SolvePdS_S_diiddddddd_param_12];
	cvta.to.global.u64 	%rd1, %rd10;
	mov.u32 	%r10, %ctaid.y;
	mov.u32 	%r11, %ntid.y;
	mov.u32 	%r1, %tid.y;
	mad.lo.s32 	%r2, %r10, %r11, %r1;
	mov.u32 	%r12, %ctaid.x;
	mov.u32 	%r13, %ntid.x;
	mov.u32 	%r3, %tid.x;
	mad.lo.s32 	%r4, %r12, %r13, %r3;
	add.s32 	%r14, %r9, 2;
	mad.lo.s32 	%r15, %r14, %r2, %r14;
	setp.ne.s32 	%p1, %r2, 0;
	setp.ge.s32 	%p2, %r4, %r9;
	cvt.s64.s32 	%rd2, %r15;
	cvt.s64.s32 	%rd11, %r4;
	cvt.s64.s32 	%rd12, %r14;
	add.s64 	%rd3, %rd11, %rd2;
	add.s64 	%rd13, %rd3, %rd12;
	shl.b64 	%rd14, %rd13, 3;
	add.s64 	%rd4, %rd1, %rd14;
	sub.s64 	%rd15, %rd3, %rd12;
	shl.b64 	%rd16, %rd15, 3;
	add.s64 	%rd5, %rd1, %rd16;
	or.pred  	%p3, %p1, %p2;
	@%p3 bra 	$L__BB0_2;
	ld.global.f64 	%fd10, [%rd4+8];
	st.global.f64 	[%rd5+8], %fd10;
$L__BB0_2:
	add.s32 	%r5, %r9, -1;
	setp.ne.s32 	%p5, %r2, %r5;
	or.pred  	%p6, %p2, %p5;
	@%p6 bra 	$L__BB0_4;
	ld.global.f64 	%fd11, [%rd5+8];
	st.global.f64 	[%rd4+8], %fd11;
$L__BB0_4:
	setp.ne.s32 	%p7, %r4, 0;
	setp.ge.s32 	%p8, %r2, %r9;
	shl.b64 	%rd17, %rd3, 3;
	add.s64 	%rd18, %rd17, %rd1;
	add.s64 	%rd6, %rd18, 8;
	or.pred  	%p9, %p7, %p8;
	@%p9 bra 	$L__BB0_6;
	ld.global.f64 	%fd12, [%rd6+8];
	shl.b64 	%rd19, %rd2, 3;
	add.s64 	%rd20, %rd1, %rd19;
	st.global.f64 	[%rd20], %fd12;
$L__BB0_6:
	cvt.u32.u64 	%r16, %rd2;
	setp.ne.s32 	%p11, %r4, %r5;
	add.s32 	%r17, %r16, %r4;
	mul.wide.s32 	%rd21, %r17, 8;
	add.s64 	%rd7, %rd1, %rd21;
	or.pred  	%p12, %p8, %p11;
	@%p12 bra 	$L__BB0_8;
	ld.global.f64 	%fd13, [%rd7];
	st.global.f64 	[%rd6+8], %fd13;
$L__BB0_8:
	bar.sync 	0;
	ld.global.f64 	%fd1, [%rd6];
	mov.u32 	%r18, _ZZ5SolvePdS_S_diidddddddE4tile;
	mad.lo.s32 	%r6, %r1, 272, %r18;
	add.s32 	%r7, %r6, 272;
	shl.b32 	%r19, %r3, 3;
	add.s32 	%r8, %r7, %r19;
	st.shared.f64 	[%r8+8], %fd1;
	bar.sync 	0;
	setp.eq.s32 	%p13, %r1, 31;
	@%p13 bra 	$L__BB0_11;
	setp.ne.s32 	%p14, %r1, 0;
	@%p14 bra 	$L__BB0_12;
	ld.global.f64 	%fd15, [%rd5+8];
	add.s32 	%r25, %r18, %r19;
	st.shared.f64 	[%r25+8], %fd15;
	bra.uni 	$L__BB0_12;
$L__BB0_11:
	ld.global.f64 	%fd14, [%rd4+8];
	add.s32 	%r22, %r18, %r19;
	st.shared.f64 	[%r22+8984], %fd14;
$L__BB0_12:
	setp.eq.s32 	%p15, %r3, 31;
	@%p15 bra 	$L__BB0_15;
	setp.ne.s32 	%p16, %r3, 0;
	@%p16 bra 	$L__BB0_16;
	ld.global.f64 	%fd17, [%rd7];
	st.shared.f64 	[%r7], %fd17;
	bra.uni 	$L__BB0_16;
$L__BB0_15:
	ld.global.f64 	%fd16, [%rd6+8];
	st.shared.f64 	[%r6+536], %fd16;
$L__BB0_16:
	bar.sync 	0;
	max.s32 	%r26, %r4, %r2;
	setp.ge.s32 	%p17, %r26, %r9;
	@%p17 bra 	$L__BB0_18;
	ld.param.u64 	%rd27, [_Z5SolvePdS_S_diiddddddd_param_0];
	ld.shared.f64 	%fd18, [%r8+16];
	ld.shared.f64 	%fd19, [%r8];
	add.f64 	%fd20, %fd18, %fd19;
	fma.rn.f64 	%fd21, %fd1, 0dC010000000000000, %fd20;
	ld.shared.f64 	%fd22, [%r8+280];
	add.f64 	%fd23, %fd22, %fd21;
	ld.shared.f64 	%fd24, [%r8+-264];
	add.f64 	%fd25, %fd24, %fd23;
	fma.rn.f64 	%fd26, %fd2, %fd25, %fd1;
	cvta.to.global.u64 	%rd22, %rd27;
	shl.b64 	%rd23, %rd3, 3;
	add.s64 	%rd24, %rd22, %rd23;
	st.global.f64 	[%rd24+8], %fd26;
	mul.f64 	%fd27, %fd3, %fd26;
	sub.f64 	%fd28, %fd26, %fd5;
	mul.f64 	%fd29, %fd27, %fd28;
	add.f64 	%fd30, %fd26, 0dBFF0000000000000;
	mul.f64 	%fd31, %fd30, %fd29;
	cvta.to.global.u64 	%rd25, %rd9;
	add.s64 	%rd26, %rd25, %rd23;
	ld.global.f64 	%fd32, [%rd26+8];
	fma.rn.f64 	%fd33, %fd32, %fd26, %fd31;
	mul.f64 	%fd34, %fd4, %fd33;
	sub.f64 	%fd35, %fd26, %fd34;
	st.global.f64 	[%rd24+8], %fd35;
	ld.global.f64 	%fd36, [%rd26+8];
	mul.f64 	%fd37, %fd7, %fd36;
	add.f64 	%fd38, %fd8, %fd35;
	div.rn.f64 	%fd39, %fd37, %fd38;
	add.f64 	%fd40, %fd6, %fd39;
	mul.f64 	%fd41, %fd4, %fd40;
	neg.f64 	%fd42, %fd36;
	mul.f64 	%fd43, %fd3, %fd35;
	sub.f64 	%fd44, %fd35, %fd9;
	add.f64 	%fd45, %fd44, 0dBFF0000000000000;
	mul.f64 	%fd46, %fd43, %fd45;
	sub.f64 	%fd47, %fd42, %fd46;
	fma.rn.f64 	%fd48, %fd47, %fd41, %fd36;
	st.global.f64 	[%rd26+8], %fd48;
$L__BB0_18:
	ret;

}


// ===== COMPILED SASS (sm_100) =====

	.target	sm_100

	.elftype	@"ET_EXEC"


//--------------------- .note.nv.tkinfo           --------------------------
	.section	.note.nv.tkinfo,"",@"SHT_NOTE"
	.sectionflags	@"SHF_NOTE_NV_TKINFO"
	.tkinfo
        /*0018*/ 	.word	0x00000002
        /*0030*/ 	.string	""
        /*0030*/ 	.string	"ptxas"
        /*0030*/ 	.string	"Cuda compilation tools, release 13.0, V13.0.88"
        /*0030*/ 	.string	"Build cuda_13.0.r13.0/compiler.36424714_0"
        /*0030*/ 	.string	"-arch sm_100 -m 64 "



//--------------------- .note.nv.cuinfo           --------------------------
	.section	.note.nv.cuinfo,"",@"SHT_NOTE"
	.sectionflags	@"SHF_NOTE_NV_CUINFO"
        /*0018*/ 	.short	0x0002
        /*001a*/ 	.short	0x0064
        /*001c*/ 	.short	0x0082
	.zero		2


//--------------------- .nv.info                  --------------------------
	.section	.nv.info,"",@"SHT_CUDA_INFO"
	.align	4


	//----- nvinfo : EIATTR_REGCOUNT
	.align		4
        /*0000*/ 	.byte	0x04, 0x2f
        /*0002*/ 	.short	(.L_1 - .L_0)
	.align		4
.L_0:
        /*0004*/ 	.word	index@(_Z5SolvePdS_S_diiddddddd)
        /*0008*/ 	.word	0x00000020


	//----- nvinfo : EIATTR_FRAME_SIZE
	.align		4
.L_1:
        /*000c*/ 	.byte	0x04, 0x11
        /*000e*/ 	.short	(.L_3 - .L_2)
	.align		4
.L_2:
        /*0010*/ 	.word	index@($__internal_0_$__cuda_sm20_div_rn_f64_full)
        /*0014*/ 	.word	0x00000000


	//----- nvinfo : EIATTR_FRAME_SIZE
	.align		4
.L_3:
        /*0018*/ 	.byte	0x04, 0x11
        /*001a*/ 	.short	(.L_5 - .L_4)
	.align		4
.L_4:
        /*001c*/ 	.word	index@(_Z5SolvePdS_S_diiddddddd)
        /*0020*/ 	.word	0x00000000


	//----- nvinfo : EIATTR_MIN_STACK_SIZE
	.align		4
.L_5:
        /*0024*/ 	.byte	0x04, 0x12
        /*0026*/ 	.short	(.L_7 - .L_6)
	.align		4
.L_6:
        /*0028*/ 	.word	index@(_Z5SolvePdS_S_diiddddddd)
        /*002c*/ 	.word	0x00000000
.L_7:


//--------------------- .nv.compat                --------------------------
	.section	.nv.compat,"",@"SHT_CUDA_COMPAT_INFO"
	.align	4
        /*0000*/ 	.byte	0x02, 0x09, 0x00, 0x00, 0x02, 0x02, 0x01, 0x00, 0x02, 0x05, 0x05, 0x00, 0x03, 0x07, 0x01, 0x01
        /*0010*/ 	.byte	0x02, 0x03, 0x00, 0x00, 0x02, 0x06, 0x01, 0x00, 0x04, 0x0b, 0x08, 0x00, 0x01, 0x00, 0x00, 0x00
        /*0020*/ 	.byte	0x00, 0x00, 0x00, 0x00


//--------------------- .nv.info._Z5SolvePdS_S_diiddddddd --------------------------
	.section	.nv.info._Z5SolvePdS_S_diiddddddd,"",@"SHT_CUDA_INFO"
	.sectionflags	@""
	.align	4


	//----- nvinfo : EIATTR_CUDA_API_VERSION
	.align		4
        /*0000*/ 	.byte	0x04, 0x37
        /*0002*/ 	.short	(.L_9 - .L_8)
.L_8:
        /*0004*/ 	.word	0x00000082


	//----- nvinfo : EIATTR_KPARAM_INFO
	.align		4
.L_9:
        /*0008*/ 	.byte	0x04, 0x17
        /*000a*/ 	.short	(.L_11 - .L_10)
.L_10:
        /*000c*/ 	.word	0x00000000
        /*0010*/ 	.short	0x000c
        /*0012*/ 	.short	0x0058
        /*0014*/ 	.byte	0x00, 0xf0, 0x21, 0x00


	//----- nvinfo : EIATTR_KPARAM_INFO
	.align		4
.L_11:
        /*0018*/ 	.byte	0x04, 0x17
        /*001a*/ 	.short	(.L_13 - .L_12)
.L_12:
        /*001c*/ 	.word	0x00000000
        /*0020*/ 	.short	0x000b
        /*0022*/ 	.short	0x0050
        /*0024*/ 	.byte	0x00, 0xf0, 0x21, 0x00


	//----- nvinfo : EIATTR_KPARAM_INFO
	.align		4
.L_13:
        /*0028*/ 	.byte	0x04, 0x17
        /*002a*/ 	.short	(.L_15 - .L_14)
.L_14:
        /*002c*/ 	.word	0x00000000
        /*0030*/ 	.short	0x000a
        /*0032*/ 	.short	0x0048
        /*0034*/ 	.byte	0x00, 0xf0, 0x21, 0x00


	//----- nvinfo : EIATTR_KPARAM_INFO
	.align		4
.L_15:
        /*0038*/ 	.byte	0x04, 0x17
        /*003a*/ 	.short	(.L_17 - .L_16)
.L_16:
        /*003c*/ 	.word	0x00000000
        /*0040*/ 	.short	0x0009
        /*0042*/ 	.short	0x0040
        /*0044*/ 	.byte	0x00, 0xf0, 0x21, 0x00


	//----- nvinfo : EIATTR_KPARAM_INFO
	.align		4
.L_17:
        /*0048*/ 	.byte	0x04, 0x17
        /*004a*/ 	.short	(.L_19 - .L_18)
.L_18:
        /*004c*/ 	.word	0x00000000
        /*0050*/ 	.short	0x0008
        /*0052*/ 	.short	0x0038
        /*0054*/ 	.byte	0x00, 0xf0, 0x21, 0x00


	//----- nvinfo : EIATTR_KPARAM_INFO
	.align		4
.L_19:
        /*0058*/ 	.byte	0x04, 0x17
        /*005a*/ 	.short	(.L_21 - .L_20)
.L_20:
        /*005c*/ 	.word	0x00000000
        /*0060*/ 	.short	0x0007
        /*0062*/ 	.short	0x0030
        /*0064*/ 	.byte	0x00, 0xf0, 0x21, 0x00


	//----- nvinfo : EIATTR_KPARAM_INFO
	.align		4
.L_21:
        /*0068*/ 	.byte	0x04, 0x17
        /*006a*/ 	.short	(.L_23 - .L_22)
.L_22:
        /*006c*/ 	.word	0x00000000
        /*0070*/ 	.short	0x0006
        /*0072*/ 	.short	0x0028
        /*0074*/ 	.byte	0x00, 0xf0, 0x21, 0x00


	//----- nvinfo : EIATTR_KPARAM_INFO
	.align		4
.L_23:
        /*0078*/ 	.byte	0x04, 0x17
        /*007a*/ 	.short	(.L_25 - .L_24)
.L_24:
        /*007c*/ 	.word	0x00000000
        /*0080*/ 	.short	0x0005
        /*0082*/ 	.short	0x0024
        /*0084*/ 	.byte	0x00, 0xf0, 0x11, 0x00


	//----- nvinfo : EIATTR_KPARAM_INFO
	.align		4
.L_25:
        /*0088*/ 	.byte	0x04, 0x17
        /*008a*/ 	.short	(.L_27 - .L_26)
.L_26:
        /*008c*/ 	.word	0x00000000
        /*0090*/ 	.short	0x0004
        /*0092*/ 	.short	0x0020
        /*0094*/ 	.byte	0x00, 0xf0, 0x11, 0x00


	//----- nvinfo : EIATTR_KPARAM_INFO
	.align		4
.L_27:
        /*0098*/ 	.byte	0x04, 0x17
        /*009a*/ 	.short	(.L_29 - .L_28)
.L_28:
        /*009c*/ 	.word	0x00000000
        /*00a0*/ 	.short	0x0003
        /*00a2*/ 	.short	0x0018
        /*00a4*/ 	.byte	0x00, 0xf0, 0x21, 0x00


	//----- nvinfo : EIATTR_KPARAM_INFO
	.align		4
.L_29:
        /*00a8*/ 	.byte	0x04, 0x17
        /*00aa*/ 	.short	(.L_31 - .L_30)
.L_30:
        /*00ac*/ 	.word	0x00000000
        /*00b0*/ 	.short	0x0002
        /*00b2*/ 	.short	0x0010
        /*00b4*/ 	.byte	0x00, 0xf5, 0x21, 0x00


	//----- nvinfo : EIATTR_KPARAM_INFO
	.align		4
.L_31:
        /*00b8*/ 	.byte	0x04, 0x17
        /*00ba*/ 	.short	(.L_33 - .L_32)
.L_32:
        /*00bc*/ 	.word	0x00000000
        /*00c0*/ 	.short	0x0001
        /*00c2*/ 	.short	0x0008
        /*00c4*/ 	.byte	0x00, 0xf5, 0x21, 0x00


	//----- nvinfo : EIATTR_KPARAM_INFO
	.align		4
.L_33:
        /*00c8*/ 	.byte	0x04, 0x17
        /*00ca*/ 	.short	(.L_35 - .L_34)
.L_34:
        /*00cc*/ 	.word	0x00000000
        /*00d0*/ 	.short	0x0000
        /*00d2*/ 	.short	0x0000
        /*00d4*/ 	.byte	0x00, 0xf5, 0x21, 0x00


	//----- nvinfo : EIATTR_SPARSE_MMA_MASK
	.align		4
.L_35:
        /*00d8*/ 	.byte	0x03, 0x50
        /*00da*/ 	.short	0x0000


	//----- nvinfo : EIATTR_MAXREG_COUNT
	.align		4
        /*00dc*/ 	.byte	0x03, 0x1b
        /*00de*/ 	.short	0x00ff


	//----- nvinfo : EIATTR_NUM_BARRIERS
	.align		4
        /*00e0*/ 	.byte	0x02, 0x4c
        /*00e2*/ 	.byte	0x01
	.zero		1


	//----- nvinfo : EIATTR_MERCURY_ISA_VERSION
	.align		4
        /*00e4*/ 	.byte	0x03, 0x5f
        /*00e6*/ 	.short	0x0101


	//----- nvinfo : EIATTR_VRC_CTA_INIT_COUNT
	.align		4
        /*00e8*/ 	.byte	0x02, 0x4a
	.zero		1
	.zero		1


	//----- nvinfo : EIATTR_EXIT_INSTR_OFFSETS
	.align		4
        /*00ec*/ 	.byte	0x04, 0x1c
        /*00ee*/ 	.short	(.L_37 - .L_36)


	//   ....[0]....
.L_36:
        /*00f0*/ 	.word	0x00000540


	//   ....[1]....
        /*00f4*/ 	.word	0x00000980


	//----- nvinfo : EIATTR_CRS_STACK_SIZE
	.align		4
.L_37:
        /*00f8*/ 	.byte	0x04, 0x1e
        /*00fa*/ 	.short	(.L_39 - .L_38)
.L_38:
        /*00fc*/ 	.word	0x00000000


	//----- nvinfo : EIATTR_CBANK_PARAM_SIZE
	.align		4
.L_39:
        /*0100*/ 	.byte	0x03, 0x19
        /*0102*/ 	.short	0x0060


	//----- nvinfo : EIATTR_PARAM_CBANK
	.align		4
        /*0104*/ 	.byte	0x04, 0x0a
        /*0106*/ 	.short	(.L_41 - .L_40)
	.align		4
.L_40:
        /*0108*/ 	.word	index@(.nv.constant0._Z5SolvePdS_S_diiddddddd)
        /*010c*/ 	.short	0x0380
        /*010e*/ 	.short	0x0060


	//----- nvinfo : EIATTR_SW_WAR
	.align		4
.L_41:
        /*0110*/ 	.byte	0x04, 0x36
        /*0112*/ 	.short	(.L_43 - .L_42)
.L_42:
        /*0114*/ 	.word	0x00000008
.L_43:


//--------------------- .nv.callgraph             --------------------------
	.section	.nv.callgraph,"",@"SHT_CUDA_CALLGRAPH"
	.align	4
	.sectionentsize	8
	.align		4
        /*0000*/ 	.word	0x00000000
	.align		4
        /*0004*/ 	.word	0xffffffff
	.align		4
        /*0008*/ 	.word	0x00000000
	.align		4
        /*000c*/ 	.word	0xfffffffe
	.align		4
        /*0010*/ 	.word	0x00000000
	.align		4
        /*0014*/ 	.word	0xfffffffd
	.align		4
        /*0018*/ 	.word	0x00000000
	.align		4
        /*001c*/ 	.word	0xfffffffc


//--------------------- .text._Z5SolvePdS_S_diiddddddd --------------------------
	.section	.text._Z5SolvePdS_S_diiddddddd,"ax",@progbits
	.align	128
        .global         _Z5SolvePdS_S_diiddddddd
        .type           _Z5SolvePdS_S_diiddddddd,@function
        .size           _Z5SolvePdS_S_diiddddddd,(.L_x_14 - _Z5SolvePdS_S_diiddddddd)
        .other          _Z5SolvePdS_S_diiddddddd,@"STO_CUDA_ENTRY STV_DEFAULT"
_Z5SolvePdS_S_diiddddddd:
.text._Z5SolvePdS_S_diiddddddd:
[----:B------:R-:W-:Y:S01]  /*0000*/  LDC R1, c[0x0][0x37c] ;  /* 0x0000df00ff017b82 */ /* 0x000fe20000000800 */
[----:B------:R-:W0:Y:S07]  /*0010*/  S2R R0, SR_TID.Y ;  /* 0x0000000000007919 */ /* 0x000e2e0000002200 */
[----:B------:R-:W0:Y:S01]  /*0020*/  S2UR UR4, SR_CTAID.Y ;  /* 0x00000000000479c3 */ /* 0x000e220000002600 */
[----:B------:R-:W1:Y:S01]  /*0030*/  LDCU.64 UR6, c[0x0][0x388] ;  /* 0x00007100ff0677ac */ /* 0x000e620008000a00 */
[----:B------:R-:W2:Y:S06]  /*0040*/  S2R R16, SR_TID.X ;  /* 0x0000000000107919 */ /* 0x000eac0000002100 */
[----:B------:R-:W3:Y:S08]  /*0050*/  LDC R17, c[0x0][0x3a0] ;  /* 0x0000e800ff117b82 */ /* 0x000ef00000000800 */
[----:B------:R-:W0:Y:S08]  /*0060*/  LDC R3, c[0x0][0x364] ;  /* 0x0000d900ff037b82 */ /* 0x000e300000000800 */
[----:B------:R-:W2:Y:S08]  /*0070*/  S2UR UR5, SR_CTAID.X ;  /* 0x00000000000579c3 */ /* 0x000eb00000002500 */
[----:B------:R-:W2:Y:S01]  /*0080*/  LDC R19, c[0x0][0x360] ;  /* 0x0000d800ff137b82 */ /* 0x000ea20000000800 */
[----:B---3--:R-:W-:-:S05]  /*0090*/  VIADD R5, R17, 0x2 ;  /* 0x0000000211057836 */ /* 0x008fca0000000000 */
[--C-:B------:R-:W-:Y:S01]  /*00a0*/  SHF.R.S32.HI R4, RZ, 0x1f, R5.reuse ;  /* 0x0000001fff047819 */ /* 0x100fe20000011405 */
[----:B0-----:R-:W-:Y:S01]  /*00b0*/  IMAD R18, R3, UR4, R0 ;  /* 0x0000000403127c24 */ /* 0x001fe2000f8e0200 */
[----:B------:R-:W0:Y:S03]  /*00c0*/  LDC.64 R8, c[0x0][0x388] ;  /* 0x0000e200ff087b82 */ /* 0x000e260000000a00 */
[----:B------:R-:W-:-:S05]  /*00d0*/  IMAD R14, R18, R5, R5 ;  /* 0x00000005120e7224 */ /* 0x000fca00078e0205 */
[----:B------:R-:W-:Y:S01]  /*00e0*/  SHF.R.S32.HI R13, RZ, 0x1f, R14 ;  /* 0x0000001fff0d7819 */ /* 0x000fe2000001140e */
[----:B--2---:R-:W-:Y:S01]  /*00f0*/  IMAD R19, R19, UR5, R16 ;  /* 0x0000000513137c24 */ /* 0x004fe2000f8e0210 */
[----:B------:R-:W2:Y:S04]  /*0100*/  LDCU.64 UR4, c[0x0][0x358] ;  /* 0x00006b00ff0477ac */ /* 0x000ea80008000a00 */
[C---:B------:R-:W-:Y:S02]  /*0110*/  IADD3 R20, P1, PT, R19.reuse, R14, RZ ;  /* 0x0000000e13147210 */ /* 0x040fe40007f3e0ff */
[C---:B------:R-:W-:Y:S02]  /*0120*/  ISETP.GE.AND P0, PT, R19.reuse, R17, PT ;  /* 0x000000111300720c */ /* 0x040fe40003f06270 */
[----:B------:R-:W-:-:S02]  /*0130*/  LEA.HI.X.SX32 R21, R19, R13, 0x1, P1 ;  /* 0x0000000d13157211 */ /* 0x000fc400008f0eff */
[----:B------:R-:W-:Y:S02]  /*0140*/  IADD3 R3, P2, PT, R5, R20, RZ ;  /* 0x0000001405037210 */ /* 0x000fe40007f5e0ff */
[----:B------:R-:W-:-:S03]  /*0150*/  ISETP.NE.OR P1, PT, R18, RZ, P0 ;  /* 0x000000ff1200720c */ /* 0x000fc60000725670 */
[----:B------:R-:W-:Y:S01]  /*0160*/  IMAD.X R6, R4, 0x1, R21, P2 ;  /* 0x0000000104067824 */ /* 0x000fe200010e0615 */
[----:B-1----:R-:W-:-:S04]  /*0170*/  LEA R2, P2, R3, UR6, 0x3 ;  /* 0x0000000603027c11 */ /* 0x002fc8000f8418ff */
[----:B------:R-:W-:-:S05]  /*0180*/  LEA.HI.X R3, R3, UR7, R6, 0x3, P2 ;  /* 0x0000000703037c11 */ /* 0x000fca00090f1c06 */
[----:B--2---:R-:W2:Y:S01]  /*0190*/  @!P1 LDG.E.64 R22, desc[UR4][R2.64+0x8] ;  /* 0x0000080402169981 */ /* 0x004ea2000c1e1b00 */
[----:B------:R-:W-:Y:S01]  /*01a0*/  VIADD R12, R17, 0xffffffff ;  /* 0xffffffff110c7836 */ /* 0x000fe20000000000 */
[----:B------:R-:W-:-:S04]  /*01b0*/  IADD3 R5, P2, PT, -R5, R20, RZ ;  /* 0x0000001405057210 */ /* 0x000fc80007f5e1ff */
[----:B------:R-:W-:Y:S01]  /*01c0*/  ISETP.NE.OR P0, PT, R18, R12, P0 ;  /* 0x0000000c1200720c */ /* 0x000fe20000705670 */
[----:B------:R-:W-:Y:S01]  /*01d0*/  IMAD.X R6, R21, 0x1, ~R4, P2 ;  /* 0x0000000115067824 */ /* 0x000fe200010e0e04 */
[----:B------:R-:W-:-:S04]  /*01e0*/  LEA R4, P2, R5, UR6, 0x3 ;  /* 0x0000000605047c11 */ /* 0x000fc8000f8418ff */
[----:B------:R-:W-:-:S05]  /*01f0*/  LEA.HI.X R5, R5, UR7, R6, 0x3, P2 ;  /* 0x0000000705057c11 */ /* 0x000fca00090f1c06 */
[----:B--2---:R1:W-:Y:S04]  /*0200*/  @!P1 STG.E.64 desc[UR4][R4.64+0x8], R22 ;  /* 0x0000081604009986 */ /* 0x0043e8000c101b04 */
[----:B------:R-:W2:Y:S01]  /*0210*/  @!P0 LDG.E.64 R24, desc[UR4][R4.64+0x8] ;  /* 0x0000080404188981 */ /* 0x000ea2000c1e1b00 */
[----:B------:R-:W-:Y:S02]  /*0220*/  ISETP.GE.AND P1, PT, R18, R17, PT ;  /* 0x000000111200720c */ /* 0x000fe40003f26270 */
[C---:B------:R-:W-:Y:S02]  /*0230*/  LEA R6, P3, R20.reuse, UR6, 0x3 ;  /* 0x0000000614067c11 */ /* 0x040fe4000f8618ff */
[----:B------:R-:W-:Y:S02]  /*0240*/  ISETP.NE.OR P2, PT, R19, RZ, P1 ;  /* 0x000000ff1300720c */ /* 0x000fe40000f45670 */
[----:B------:R-:W-:-:S02]  /*0250*/  LEA.HI.X R7, R20, UR7, R21, 0x3, P3 ;  /* 0x0000000714077c11 */ /* 0x000fc400098f1c15 */
[C---:B------:R-:W-:Y:S01]  /*0260*/  ISETP.NE.OR P1, PT, R19.reuse, R12, P1 ;  /* 0x0000000c1300720c */ /* 0x040fe20000f25670 */
[----:B--2---:R2:W-:Y:S08]  /*0270*/  @!P0 STG.E.64 desc[UR4][R2.64+0x8], R24 ;  /* 0x0000081802008986 */ /* 0x0045f0000c101b04 */
[----:B------:R-:W3:Y:S01]  /*0280*/  @!P2 LDG.E.64 R10, desc[UR4][R6.64+0x10] ;  /* 0x00001004060aa981 */ /* 0x000ee2000c1e1b00 */
[----:B------:R-:W-:Y:S01]  /*0290*/  @!P2 LEA R12, P0, R14, UR6, 0x3 ;  /* 0x000000060e0cac11 */ /* 0x000fe2000f8018ff */
[----:B------:R-:W-:-:S03]  /*02a0*/  IMAD.IADD R15, R19, 0x1, R14 ;  /* 0x00000001130f7824 */ /* 0x000fc600078e020e */
[----:B------:R-:W-:Y:S01]  /*02b0*/  @!P2 LEA.HI.X R13, R14, UR7, R13, 0x3, P0 ;  /* 0x000000070e0dac11 */ /* 0x000fe200080f1c0d */
[----:B0-----:R-:W-:-:S04]  /*02c0*/  IMAD.WIDE R8, R15, 0x8, R8 ;  /* 0x000000080f087825 */ /* 0x001fc800078e0208 */
[----:B---3--:R0:W-:Y:S04]  /*02d0*/  @!P2 STG.E.64 desc[UR4][R12.64], R10 ;  /* 0x0000000a0c00a986 */ /* 0x0081e8000c101b04 */
[----:B------:R-:W3:Y:S01]  /*02e0*/  @!P1 LDG.E.64 R26, desc[UR4][R8.64] ;  /* 0x00000004081a9981 */ /* 0x000ee2000c1e1b00 */
[----:B------:R-:W4:Y:S03]  /*02f0*/  S2R R29, SR_CgaCtaId ;  /* 0x00000000001d7919 */ /* 0x000f260000008800 */
[----:B---3--:R0:W-:Y:S01]  /*0300*/  @!P1 STG.E.64 desc[UR4][R6.64+0x10], R26 ;  /* 0x0000101a06009986 */ /* 0x0081e2000c101b04 */
[----:B------:R-:W-:Y:S06]  /*0310*/  BAR.SYNC.DEFER_BLOCKING 0x0 ;  /* 0x0000000000007b1d */ /* 0x000fec0000010000 */
[----:B------:R-:W3:Y:S01]  /*0320*/  LDG.E.64 R14, desc[UR4][R6.64+0x8] ;  /* 0x00000804060e7981 */ /* 0x000ee2000c1e1b00 */
[----:B-1----:R-:W-:Y:S01]  /*0330*/  MOV R22, 0x400 ;  /* 0x0000040000167802 */ /* 0x002fe20000000f00 */
[----:B------:R-:W-:Y:S01]  /*0340*/  BSSY.RECONVERGENT B0, `(.L_x_0) ;  /* 0x0000011000007945 */ /* 0x000fe20003800200 */
[----:B------:R-:W-:-:S02]  /*0350*/  ISETP.NE.AND P0, PT, R0, 0x1f, PT ;  /* 0x0000001f0000780c */ /* 0x000fc40003f05270 */
[----:B----4-:R-:W-:-:S05]  /*0360*/  LEA R29, R29, R22, 0x18 ;  /* 0x000000161d1d7211 */ /* 0x010fca00078ec0ff */
[----:B--2---:R-:W-:-:S04]  /*0370*/  IMAD R25, R0, 0x110, R29 ;  /* 0x0000011000197824 */ /* 0x004fc800078e021d */
[----:B------:R-:W-:-:S05]  /*0380*/  IMAD R23, R16, 0x8, R25 ;  /* 0x0000000810177824 */ /* 0x000fca00078e0219 */
[----:B---3--:R0:W-:Y:S01]  /*0390*/  STS.64 [R23+0x118], R14 ;  /* 0x0001180e17007388 */ /* 0x0081e20000000a00 */
[----:B------:R-:W-:Y:S06]  /*03a0*/  BAR.SYNC.DEFER_BLOCKING 0x0 ;  /* 0x0000000000007b1d */ /* 0x000fec0000010000 */
[----:B------:R-:W-:Y:S05]  /*03b0*/  @!P0 BRA `(.L_x_1) ;  /* 0x0000000000188947 */ /* 0x000fea0003800000 */
[----:B------:R-:W-:-:S13]  /*03c0*/  ISETP.NE.AND P0, PT, R0, RZ, PT ;  /* 0x000000ff0000720c */ /* 0x000fda0003f05270 */
[----:B------:R-:W-:Y:S05]  /*03d0*/  @P0 BRA `(.L_x_2) ;  /* 0x00000000001c0947 */ /* 0x000fea0003800000 */
[----:B------:R-:W2:Y:S01]  /*03e0*/  LDG.E.64 R4, desc[UR4][R4.64+0x8] ;  /* 0x0000080404047981 */ /* 0x000ea2000c1e1b00 */
[----:B------:R-:W-:-:S05]  /*03f0*/  IMAD R29, R16, 0x8, R29 ;  /* 0x00000008101d7824 */ /* 0x000fca00078e021d */
[----:B--2---:R2:W-:Y:S01]  /*0400*/  STS.64 [R29+0x8], R4 ;  /* 0x000008041d007388 */ /* 0x0045e20000000a00 */
[----:B------:R-:W-:Y:S05]  /*0410*/  BRA `(.L_x_2) ;  /* 0x00000000000c7947 */ /* 0x000fea0003800000 */
.L_x_1:
[----:B------:R-:W2:Y:S01]  /*0420*/  LDG.E.64 R2, desc[UR4][R2.64+0x8] ;  /* 0x0000080402027981 */ /* 0x000ea2000c1e1b00 */
[----:B------:R-:W-:-:S05]  /*0430*/  IMAD R29, R16, 0x8, R29 ;  /* 0x00000008101d7824 */ /* 0x000fca00078e021d */
[----:B--2---:R1:W-:Y:S02]  /*0440*/  STS.64 [R29+0x2318], R2 ;  /* 0x002318021d007388 */ /* 0x0043e40000000a00 */
.L_x_2:
[----:B------:R-:W-:Y:S05]  /*0450*/  BSYNC.RECONVERGENT B0 ;  /* 0x0000000000007941 */ /* 0x000fea0003800200 */
.L_x_0:
[----:B------:R-:W-:Y:S01]  /*0460*/  ISETP.NE.AND P0, PT, R16, 0x1f, PT ;  /* 0x0000001f1000780c */ /* 0x000fe20003f05270 */
[----:B------:R-:W-:-:S12]  /*0470*/  BSSY.RECONVERGENT B0, `(.L_x_3) ;  /* 0x0000009000007945 */ /* 0x000fd80003800200 */
[----:B------:R-:W-:Y:S05]  /*0480*/  @!P0 BRA `(.L_x_4) ;  /* 0x0000000000148947 */ /* 0x000fea0003800000 */
[----:B------:R-:W-:-:S13]  /*0490*/  ISETP.NE.AND P0, PT, R16, RZ, PT ;  /* 0x000000ff1000720c */ /* 0x000fda0003f05270 */
[----:B------:R-:W-:Y:S05]  /*04a0*/  @P0 BRA `(.L_x_5) ;  /* 0x0000000000140947 */ /* 0x000fea0003800000 */
[----:B------:R-:W3:Y:S04]  /*04b0*/  LDG.E.64 R8, desc[UR4][R8.64] ;  /* 0x0000000408087981 */ /* 0x000ee8000c1e1b00 */
[----:B---3--:R3:W-:Y:S01]  /*04c0*/  STS.64 [R25+0x110], R8 ;  /* 0x0001100819007388 */ /* 0x0087e20000000a00 */
[----:B------:R-:W-:Y:S05]  /*04d0*/  BRA `(.L_x_5) ;  /* 0x0000000000087947 */ /* 0x000fea0003800000 */
.L_x_4:
[----:B0-----:R-:W3:Y:S04]  /*04e0*/  LDG.E.64 R6, desc[UR4][R6.64+0x10] ;  /* 0x0000100406067981 */ /* 0x001ee8000c1e1b00 */
[----:B---3--:R0:W-:Y:S02]  /*04f0*/  STS.64 [R25+0x218], R6 ;  /* 0x0002180619007388 */ /* 0x0081e40000000a00 */
.L_x_5:
[----:B------:R-:W-:Y:S05]  /*0500*/  BSYNC.RECONVERGENT B0 ;  /* 0x0000000000007941 */ /* 0x000fea0003800200 */
.L_x_3:
[----:B------:R-:W-:Y:S01]  /*0510*/  BAR.SYNC.DEFER_BLOCKING 0x0 ;  /* 0x0000000000007b1d */ /* 0x000fe20000010000 */
[----:B------:R-:W-:-:S04]  /*0520*/  VIMNMX R18, PT, PT, R18, R19, !PT ;  /* 0x0000001312127248 */ /* 0x000fc80007fe0100 */
[----:B------:R-:W-:-:S13]  /*0530*/  ISETP.GE.AND P0, PT, R18, R17, PT ;  /* 0x000000111200720c */ /* 0x000fda0003f06270 */
[----:B------:R-:W-:Y:S05]  /*0540*/  @P0 EXIT ;  /* 0x000000000000094d */ /* 0x000fea0003800000 */
[----:B-1----:R-:W-:Y:S01]  /*0550*/  LDS.64 R2, [R23+0x120] ;  /* 0x0001200017027984 */ /* 0x002fe20000000a00 */
[----:B------:R-:W1:Y:S03]  /*0560*/  LDCU.64 UR8, c[0x0][0x380] ;  /* 0x00007000ff0877ac */ /* 0x000e660008000a00 */
[----:B--2---:R-:W2:Y:S01]  /*0570*/  LDS.64 R4, [R23+0x110] ;  /* 0x0001100017047984 */ /* 0x004ea20000000a00 */
[----:B------:R-:W4:Y:S03]  /*0580*/  LDCU.64 UR10, c[0x0][0x390] ;  /* 0x00007200ff0a77ac */ /* 0x000f260008000a00 */
[----:B0-----:R-:W0:Y:S01]  /*0590*/  LDS.64 R6, [R23+0x228] ;  /* 0x0002280017067984 */ /* 0x001e220000000a00 */
[----:B------:R-:W5:Y:S03]  /*05a0*/  LDCU.64 UR6, c[0x0][0x398] ;  /* 0x00007300ff0677ac */ /* 0x000f660008000a00 */
[----:B---3--:R-:W3:Y:S01]  /*05b0*/  LDS.64 R8, [R23+0x8] ;  /* 0x0000080017087984 */ /* 0x008ee20000000a00 */
[----:B--2---:R-:W-:Y:S01]  /*05c0*/  DADD R2, R2, R4 ;  /* 0x0000000002027229 */ /* 0x004fe20000000004 */
[C---:B------:R-:W-:Y:S01]  /*05d0*/  IMAD.SHL.U32 R4, R20.reuse, 0x8, RZ ;  /* 0x0000000814047824 */ /* 0x040fe200078e00ff */
[----:B------:R-:W-:-:S06]  /*05e0*/  SHF.L.U64.HI R20, R20, 0x3, R21 ;  /* 0x0000000314147819 */ /* 0x000fcc0000010215 */
[----:B------:R-:W-:-:S08]  /*05f0*/  DFMA R2, R14, -4, R2 ;  /* 0xc01000000e02782b */ /* 0x000fd00000000002 */
[----:B0-----:R-:W-:-:S08]  /*0600*/  DADD R2, R2, R6 ;  /* 0x0000000002027229 */ /* 0x001fd00000000006 */
[----:B---3--:R-:W-:Y:S01]  /*0610*/  DADD R8, R2, R8 ;  /* 0x0000000002087229 */ /* 0x008fe20000000008 */
[C---:B-1----:R-:W-:Y:S02]  /*0620*/  IADD3 R2, P0, PT, R4.reuse, UR8, RZ ;  /* 0x0000000804027c10 */ /* 0x042fe4000ff1e0ff */
[----:B----4-:R-:W-:Y:S02]  /*0630*/  IADD3 R4, P1, PT, R4, UR10, RZ ;  /* 0x0000000a04047c10 */ /* 0x010fe4000ff3e0ff */
[----:B------:R-:W-:-:S03]  /*0640*/  IADD3.X R3, PT, PT, R20, UR9, RZ, P0, !PT ;  /* 0x0000000914037c10 */ /* 0x000fc600087fe4ff */
[----:B-----5:R-:W-:Y:S01]  /*0650*/  DFMA R14, R8, UR6, R14 ;  /* 0x00000006080e7c2b */ /* 0x020fe2000800000e */
[----:B------:R-:W-:Y:S01]  /*0660*/  IADD3.X R5, PT, PT, R20, UR11, RZ, P1, !PT ;  /* 0x0000000b14057c10 */ /* 0x000fe20008ffe4ff */
[----:B------:R-:W0:Y:S01]  /*0670*/  LDCU.64 UR6, c[0x0][0x3a8] ;  /* 0x00007500ff0677ac */ /* 0x000e220008000a00 */
[----:B------:R-:W1:Y:S04]  /*0680*/  LDCU.128 UR8, c[0x0][0x3b0] ;  /* 0x00007600ff0877ac */ /* 0x000e680008000c00 */
[----:B------:R2:W-:Y:S04]  /*0690*/  STG.E.64 desc[UR4][R2.64+0x8], R14 ;  /* 0x0000080e02007986 */ /* 0x0005e8000c101b04 */
[----:B------:R-:W3:Y:S01]  /*06a0*/  LDG.E.64 R12, desc[UR4][R4.64+0x8] ;  /* 0x00000804040c7981 */ /* 0x000ee2000c1e1b00 */
[----:B------:R-:W-:-:S02]  /*06b0*/  DADD R10, R14, -1 ;  /* 0xbff000000e0a7429 */ /* 0x000fc40000000000 */
[C---:B0-----:R-:W-:Y:S01]  /*06c0*/  DMUL R6, R14.reuse, UR6 ;  /* 0x000000060e067c28 */ /* 0x041fe20008000000 */
[----:B------:R-:W0:Y:S01]  /*06d0*/  LDCU.64 UR6, c[0x0][0x3d0] ;  /* 0x00007a00ff0677ac */ /* 0x000e220008000a00 */
[----:B-1----:R-:W-:-:S08]  /*06e0*/  DADD R8, R14, -UR10 ;  /* 0x8000000a0e087e29 */ /* 0x002fd00008000000 */
[----:B------:R-:W-:-:S08]  /*06f0*/  DMUL R6, R6, R8 ;  /* 0x0000000806067228 */ /* 0x000fd00000000000 */
[----:B------:R-:W-:-:S08]  /*0700*/  DMUL R6, R6, R10 ;  /* 0x0000000a06067228 */ /* 0x000fd00000000000 */
[----:B---3--:R-:W-:-:S08]  /*0710*/  DFMA R6, R14, R12, R6 ;  /* 0x0000000c0e06722b */ /* 0x008fd00000000006 */
[----:B------:R-:W-:-:S07]  /*0720*/  DFMA R8, -R6, UR8, R14 ;  /* 0x0000000806087c2b */ /* 0x000fce000800010e */
[----:B------:R1:W-:Y:S04]  /*0730*/  STG.E.64 desc[UR4][R2.64+0x8], R8 ;  /* 0x0000080802007986 */ /* 0x0003e8000c101b04 */
[----:B------:R-:W3:Y:S01]  /*0740*/  LDG.E.64 R6, desc[UR4][R4.64+0x8] ;  /* 0x0000080404067981 */ /* 0x000ee2000c1e1b00 */
[----:B0-----:R-:W-:Y:S01]  /*0750*/  DADD R10, R8, UR6 ;  /* 0x00000006080a7e29 */ /* 0x001fe20008000000 */
[----:B------:R-:W-:Y:S01]  /*0760*/  IMAD.MOV.U32 R12, RZ, RZ, 0x1 ;  /* 0x00000001ff0c7424 */ /* 0x000fe200078e00ff */
[----:B------:R-:W3:Y:S01]  /*0770*/  LDCU.64 UR6, c[0x0][0x3c8] ;  /* 0x00007900ff0677ac */ /* 0x000ee20008000a00 */
[----:B------:R-:W-:Y:S03]  /*0780*/  BSSY.RECONVERGENT B0, `(.L_x_6) ;  /* 0x0000013000007945 */ /* 0x000fe60003800200 */
[----:B------:R-:W2:Y:S02]  /*0790*/  MUFU.RCP64H R13, R11 ;  /* 0x0000000b000d7308 */ /* 0x000ea40000001800 */
[----:B--2---:R-:W-:-:S08]  /*07a0*/  DFMA R14, -R10, R12, 1 ;  /* 0x3ff000000a0e742b */ /* 0x004fd0000000010c */
[----:B------:R-:W-:-:S08]  /*07b0*/  DFMA R14, R14, R14, R14 ;  /* 0x0000000e0e0e722b */ /* 0x000fd0000000000e */
[----:B------:R-:W-:-:S08]  /*07c0*/  DFMA R14, R12, R14, R12 ;  /* 0x0000000e0c0e722b */ /* 0x000fd0000000000c */
[----:B------:R-:W-:-:S08]  /*07d0*/  DFMA R16, -R10, R14, 1 ;  /* 0x3ff000000a10742b */ /* 0x000fd0000000010e */
[----:B------:R-:W-:Y:S02]  /*07e0*/  DFMA R16, R14, R16, R14 ;  /* 0x000000100e10722b */ /* 0x000fe4000000000e */
[----:B---3--:R-:W-:-:S08]  /*07f0*/  DMUL R12, R6, UR6 ;  /* 0x00000006060c7c28 */ /* 0x008fd00008000000 */
[----:B-1----:R-:W-:Y:S02]  /*0800*/  DMUL R2, R12, R16 ;  /* 0x000000100c027228 */ /* 0x002fe40000000000 */
[----:B------:R-:W-:-:S06]  /*0810*/  FSETP.GEU.AND P1, PT, |R13|, 6.5827683646048100446e-37, PT ;  /* 0x036000000d00780b */ /* 0x000fcc0003f2e200 */
[----:B------:R-:W-:-:S08]  /*0820*/  DFMA R14, -R10, R2, R12 ;  /* 0x000000020a0e722b */ /* 0x000fd0000000010c */
[----:B------:R-:W-:-:S10]  /*0830*/  DFMA R2, R16, R14, R2 ;  /* 0x0000000e1002722b */ /* 0x000fd40000000002 */
[----:B------:R-:W-:-:S05]  /*0840*/  FFMA R0, RZ, R11, R3 ;  /* 0x0000000bff007223 */ /* 0x000fca0000000003 */
[----:B------:R-:W-:-:S13]  /*0850*/  FSETP.GT.AND P0, PT, |R0|, 1.469367938527859385e-39, PT ;  /* 0x001000000000780b */ /* 0x000fda0003f04200 */
[----:B------:R-:W-:Y:S05]  /*0860*/  @P0 BRA P1, `(.L_x_7) ;  /* 0x0000000000100947 */ /* 0x000fea0000800000 */
[----:B------:R-:W-:-:S07]  /*0870*/  MOV R0, 0x890 ;  /* 0x0000089000007802 */ /* 0x000fce0000000f00 */
[----:B------:R-:W-:Y:S05]  /*0880*/  CALL.REL.NOINC `($__internal_0_$__cuda_sm20_div_rn_f64_full) ;  /* 0x0000000000407944 */ /* 0x000fea0003c00000 */
[----:B------:R-:W-:Y:S02]  /*0890*/  IMAD.MOV.U32 R2, RZ, RZ, R18 ;  /* 0x000000ffff027224 */ /* 0x000fe400078e0012 */
[----:B------:R-:W-:-:S07]  /*08a0*/  IMAD.MOV.U32 R3, RZ, RZ, R19 ;  /* 0x000000ffff037224 */ /* 0x000fce00078e0013 */
.L_x_7:
[----:B------:R-:W-:Y:S05]  /*08b0*/  BSYNC.RECONVERGENT B0 ;  /* 0x0000000000007941 */ /* 0x000fea0003800200 */
.L_x_6:
[----:B------:R-:W0:Y:S01]  /*08c0*/  LDCU.64 UR8, c[0x0][0x3d8] ;  /* 0x00007b00ff0877ac */ /* 0x000e220008000a00 */
[----:B------:R-:W1:Y:S01]  /*08d0*/  LDCU.64 UR6, c[0x0][0x3c0] ;  /* 0x00007800ff0677ac */ /* 0x000e620008000a00 */
[----:B------:R-:W2:Y:S01]  /*08e0*/  LDCU.64 UR12, c[0x0][0x3a8] ;  /* 0x00007500ff0c77ac */ /* 0x000ea20008000a00 */
[----:B------:R-:W3:Y:S01]  /*08f0*/  LDCU.64 UR10, c[0x0][0x3b0] ;  /* 0x00007600ff0a77ac */ /* 0x000ee20008000a00 */
[----:B0-----:R-:W-:Y:S02]  /*0900*/  DADD R10, R8, -UR8 ;  /* 0x80000008080a7e29 */ /* 0x001fe40008000000 */
[----:B-1----:R-:W-:Y:S02]  /*0910*/  DADD R2, R2, UR6 ;  /* 0x0000000602027e29 */ /* 0x002fe40008000000 */
[----:B--2---:R-:W-:-:S04]  /*0920*/  DMUL R8, R8, UR12 ;  /* 0x0000000c08087c28 */ /* 0x004fc80008000000 */
[----:B------:R-:W-:Y:S02]  /*0930*/  DADD R10, R10, -1 ;  /* 0xbff000000a0a7429 */ /* 0x000fe40000000000 */
[----:B---3--:R-:W-:-:S06]  /*0940*/  DMUL R2, R2, UR10 ;  /* 0x0000000a02027c28 */ /* 0x008fcc0008000000 */
[----:B------:R-:W-:-:S08]  /*0950*/  DFMA R8, -R8, R10, -R6 ;  /* 0x0000000a0808722b */ /* 0x000fd00000000906 */
[----:B------:R-:W-:-:S07]  /*0960*/  DFMA R2, R2, R8, R6 ;  /* 0x000000080202722b */ /* 0x000fce0000000006 */
[----:B------:R-:W-:Y:S01]  /*0970*/  STG.E.64 desc[UR4][R4.64+0x8], R2 ;  /* 0x0000080204007986 */ /* 0x000fe2000c101b04 */
[----:B------:R-:W-:Y:S05]  /*0980*/  EXIT ;  /* 0x000000000000794d */ /* 0x000fea0003800000 */
        .weak           $__internal_0_$__cuda_sm20_div_rn_f64_full
        .type           $__internal_0_$__cuda_sm20_div_rn_f64_full,@function
        .size           $__internal_0_$__cuda_sm20_div_rn_f64_full,(.L_x_14 - $__internal_0_$__cuda_sm20_div_rn_f64_full)
$__internal_0_$__cuda_sm20_div_rn_f64_full:
[C---:B------:R-:W-:Y:S01]  /*0990*/  FSETP.GEU.AND P0, PT, |R11|.reuse, 1.469367938527859385e-39, PT ;  /* 0x001000000b00780b */ /* 0x040fe20003f0e200 */
[----:B------:R-:W-:Y:S01]  /*09a0*/  IMAD.MOV.U32 R14, RZ, RZ, 0x1 ;  /* 0x00000001ff0e7424 */ /* 0x000fe200078e00ff */
[----:B------:R-:W-:Y:S01]  /*09b0*/  LOP3.LUT R2, R11, 0x800fffff, RZ, 0xc0, !PT ;  /* 0x800fffff0b027812 */ /* 0x000fe200078ec0ff */
[----:B------:R-:W-:Y:S01]  /*09c0*/  IMAD.MOV.U32 R21, RZ, RZ, 0x1ca00000 ;  /* 0x1ca00000ff157424 */ /* 0x000fe200078e00ff */
[C---:B------:R-:W-:Y:S01]  /*09d0*/  FSETP.GEU.AND P2, PT, |R13|.reuse, 1.469367938527859385e-39, PT ;  /* 0x001000000d00780b */ /* 0x040fe20003f4e200 */
[----:B------:R-:W-:Y:S01]  /*09e0*/  BSSY.RECONVERGENT B1, `(.L_x_8) ;  /* 0x0000052000017945 */ /* 0x000fe20003800200 */
[----:B------:R-:W-:Y:S01]  /*09f0*/  LOP3.LUT R3, R2, 0x3ff00000, RZ, 0xfc, !PT ;  /* 0x3ff0000002037812 */ /* 0x000fe200078efcff */
[----:B------:R-:W-:Y:S01]  /*0a00*/  IMAD.MOV.U32 R2, RZ, RZ, R10 ;  /* 0x000000ffff027224 */ /* 0x000fe200078e000a */
[----:B------:R-:W-:Y:S02]  /*0a10*/  LOP3.LUT R20, R13, 0x7ff00000, RZ, 0xc0, !PT ;  /* 0x7ff000000d147812 */ /* 0x000fe400078ec0ff */
[----:B------:R-:W-:-:S03]  /*0a20*/  LOP3.LUT R23, R11, 0x7ff00000, RZ, 0xc0, !PT ;  /* 0x7ff000000b177812 */ /* 0x000fc600078ec0ff */
[----:B------:R-:W-:Y:S01]  /*0a30*/  @!P0 DMUL R2, R10, 8.98846567431157953865e+307 ;  /* 0x7fe000000a028828 */ /* 0x000fe20000000000 */
[C---:B------:R-:W-:Y:S01]  /*0a40*/  ISETP.GE.U32.AND P1, PT, R20.reuse, R23, PT ;  /* 0x000000171400720c */ /* 0x040fe20003f26070 */
[----:B------:R-:W-:Y:S02]  /*0a50*/  IMAD.MOV.U32 R22, RZ, RZ, R20 ;  /* 0x000000ffff167224 */ /* 0x000fe400078e0014 */
[----:B------:R-:W-:Y:S02]  /*0a60*/  @!P2 LOP3.LUT R19, R11, 0x7ff00000, RZ, 0xc0, !PT ;  /* 0x7ff000000b13a812 */ /* 0x000fe400078ec0ff */
[----:B------:R-:W0:Y:S02]  /*0a70*/  MUFU.RCP64H R15, R3 ;  /* 0x00000003000f7308 */ /* 0x000e240000001800 */
[----:B------:R-:W-:Y:S02]  /*0a80*/  @!P2 ISETP.GE.U32.AND P3, PT, R20, R19, PT ;  /* 0x000000131400a20c */ /* 0x000fe40003f66070 */
[----:B------:R-:W-:-:S02]  /*0a90*/  @!P0 LOP3.LUT R23, R3, 0x7ff00000, RZ, 0xc0, !PT ;  /* 0x7ff0000003178812 */ /* 0x000fc400078ec0ff */
[----:B------:R-:W-:-:S04]  /*0aa0*/  @!P2 SEL R19, R21, 0x63400000, !P3 ;  /* 0x634000001513a807 */ /* 0x000fc80005800000 */
[----:B------:R-:W-:-:S04]  /*0ab0*/  @!P2 LOP3.LUT R24, R19, 0x80000000, R13, 0xf8, !PT ;  /* 0x800000001318a812 */ /* 0x000fc800078ef80d */
[----:B------:R-:W-:Y:S01]  /*0ac0*/  @!P2 LOP3.LUT R25, R24, 0x100000, RZ, 0xfc, !PT ;  /* 0x001000001819a812 */ /* 0x000fe200078efcff */
[----:B------:R-:W-:Y:S01]  /*0ad0*/  @!P2 IMAD.MOV.U32 R24, RZ, RZ, RZ ;  /* 0x000000ffff18a224 */ /* 0x000fe200078e00ff */
[----:B0-----:R-:W-:-:S08]  /*0ae0*/  DFMA R16, R14, -R2, 1 ;  /* 0x3ff000000e10742b */ /* 0x001fd00000000802 */
[----:B------:R-:W-:-:S08]  /*0af0*/  DFMA R16, R16, R16, R16 ;  /* 0x000000101010722b */ /* 0x000fd00000000010 */
[----:B------:R-:W-:Y:S01]  /*0b00*/  DFMA R16, R14, R16, R14 ;  /* 0x000000100e10722b */ /* 0x000fe2000000000e */
[----:B------:R-:W-:Y:S01]  /*0b10*/  SEL R15, R21, 0x63400000, !P1 ;  /* 0x63400000150f7807 */ /* 0x000fe20004800000 */
[----:B------:R-:W-:-:S03]  /*0b20*/  IMAD.MOV.U32 R14, RZ, RZ, R12 ;  /* 0x000000ffff0e7224 */ /* 0x000fc600078e000c */
[----:B------:R-:W-:-:S03]  /*0b30*/  LOP3.LUT R15, R15, 0x800fffff, R13, 0xf8, !PT ;  /* 0x800fffff0f0f7812 */ /* 0x000fc600078ef80d */
[----:B------:R-:W-:-:S03]  /*0b40*/  DFMA R18, R16, -R2, 1 ;  /* 0x3ff000001012742b */ /* 0x000fc60000000802 */
[----:B------:R-:W-:-:S05]  /*0b50*/  @!P2 DFMA R14, R14, 2, -R24 ;  /* 0x400000000e0ea82b */ /* 0x000fca0000000818 */
[----:B------:R-:W-:-:S05]  /*0b60*/  DFMA R16, R16, R18, R16 ;  /* 0x000000121010722b */ /* 0x000fca0000000010 */
[----:B------:R-:W-:-:S03]  /*0b70*/  @!P2 LOP3.LUT R22, R15, 0x7ff00000, RZ, 0xc0, !PT ;  /* 0x7ff000000f16a812 */ /* 0x000fc600078ec0ff */
[----:B------:R-:W-:Y:S02]  /*0b80*/  DMUL R18, R16, R14 ;  /* 0x0000000e10127228 */ /* 0x000fe40000000000 */
[----:B------:R-:W-:-:S05]  /*0b90*/  VIADD R26, R22, 0xffffffff ;  /* 0xffffffff161a7836 */ /* 0x000fca0000000000 */
[----:B------:R-:W-:Y:S01]  /*0ba0*/  ISETP.GT.U32.AND P0, PT, R26, 0x7feffffe, PT ;  /* 0x7feffffe1a00780c */ /* 0x000fe20003f04070 */
[----:B------:R-:W-:Y:S01]  /*0bb0*/  VIADD R26, R23, 0xffffffff ;  /* 0xffffffff171a7836 */ /* 0x000fe20000000000 */
[----:B------:R-:W-:-:S04]  /*0bc0*/  DFMA R24, R18, -R2, R14 ;  /* 0x800000021218722b */ /* 0x000fc8000000000e */
[----:B------:R-:W-:-:S04]  /*0bd0*/  ISETP.GT.U32.OR P0, PT, R26, 0x7feffffe, P0 ;  /* 0x7feffffe1a00780c */ /* 0x000fc80000704470 */
[----:B------:R-:W-:-:S09]  /*0be0*/  DFMA R16, R16, R24, R18 ;  /* 0x000000181010722b */ /* 0x000fd20000000012 */
[----:B------:R-:W-:Y:S05]  /*0bf0*/  @P0 BRA `(.L_x_9) ;  /* 0x00000000006c0947 */ /* 0x000fea0003800000 */
[----:B------:R-:W-:-:S04]  /*0c00*/  LOP3.LUT R13, R11, 0x7ff00000, RZ, 0xc0, !PT ;  /* 0x7ff000000b0d7812 */ /* 0x000fc800078ec0ff */
[CC--:B------:R-:W-:Y:S02]  /*0c10*/  VIADDMNMX R12, R20.reuse, -R13.reuse, 0xb9600000, !PT ;  /* 0xb9600000140c7446 */ /* 0x0c0fe4000780090d */
[----:B------:R-:W-:Y:S01]  /*0c20*/  ISETP.GE.U32.AND P0, PT, R20, R13, PT ;  /* 0x0000000d1400720c */ /* 0x000fe20003f06070 */
[----:B------:R-:W-:Y:S01]  /*0c30*/  IMAD.MOV.U32 R20, RZ, RZ, RZ ;  /* 0x000000ffff147224 */ /* 0x000fe200078e00ff */
[----:B------:R-:W-:Y:S02]  /*0c40*/  VIMNMX R12, PT, PT, R12, 0x46a00000, PT ;  /* 0x46a000000c0c7848 */ /* 0x000fe40003fe0100 */
[----:B------:R-:W-:-:S05]  /*0c50*/  SEL R21, R21, 0x63400000, !P0 ;  /* 0x6340000015157807 */ /* 0x000fca0004000000 */
[----:B------:R-:W-:-:S04]  /*0c60*/  IMAD.IADD R12, R12, 0x1, -R21 ;  /* 0x000000010c0c7824 */ /* 0x000fc800078e0a15 */
[----:B------:R-:W-:-:S06]  /*0c70*/  VIADD R21, R12, 0x7fe00000 ;  /* 0x7fe000000c157836 */ /* 0x000fcc0000000000 */
[----:B------:R-:W-:-:S10]  /*0c80*/  DMUL R18, R16, R20 ;  /* 0x0000001410127228 */ /* 0x000fd40000000000 */
[----:B------:R-:W-:-:S13]  /*0c90*/  FSETP.GTU.AND P0, PT, |R19|, 1.469367938527859385e-39, PT ;  /* 0x001000001300780b */ /* 0x000fda0003f0c200 */
[----:B------:R-:W-:Y:S05]  /*0ca0*/  @P0 BRA `(.L_x_10) ;  /* 0x0000000000940947 */ /* 0x000fea0003800000 */
[----:B------:R-:W-:Y:S01]  /*0cb0*/  DFMA R2, R16, -R2, R14 ;  /* 0x800000021002722b */ /* 0x000fe2000000000e */
[----:B------:R-:W-:-:S09]  /*0cc0*/  IMAD.MOV.U32 R20, RZ, RZ, RZ ;  /* 0x000000ffff147224 */ /* 0x000fd200078e00ff */
[C---:B------:R-:W-:Y:S02]  /*0cd0*/  FSETP.NEU.AND P0, PT, R3.reuse, RZ, PT ;  /* 0x000000ff0300720b */ /* 0x040fe40003f0d000 */
[----:B------:R-:W-:-:S04]  /*0ce0*/  LOP3.LUT R11, R3, 0x80000000, R11, 0x48, !PT ;  /* 0x80000000030b7812 */ /* 0x000fc800078e480b */
[----:B------:R-:W-:-:S07]  /*0cf0*/  LOP3.LUT R21, R11, R21, RZ, 0xfc, !PT ;  /* 0x000000150b157212 */ /* 0x000fce00078efcff */
[----:B------:R-:W-:Y:S05]  /*0d00*/  @!P0 BRA `(.L_x_10) ;  /* 0x00000000007c8947 */ /* 0x000fea0003800000 */
[----:B------:R-:W-:Y:S02]  /*0d10*/  IMAD.MOV R3, RZ, RZ, -R12 ;  /* 0x000000ffff037224 */ /* 0x000fe400078e0a0c */
[----:B------:R-:W-:-:S06]  /*0d20*/  IMAD.MOV.U32 R2, RZ, RZ, RZ ;  /* 0x000000ffff027224 */ /* 0x000fcc00078e00ff */
[----:B------:R-:W-:Y:S02]  /*0d30*/  DFMA R2, R18, -R2, R16 ;  /* 0x800000021202722b */ /* 0x000fe40000000010 */
[----:B------:R-:W-:-:S04]  /*0d40*/  DMUL.RP R16, R16, R20 ;  /* 0x0000001410107228 */ /* 0x000fc80000008000 */
[----:B------:R-:W-:-:S04]  /*0d50*/  IADD3 R2, PT, PT, -R12, -0x43300000, RZ ;  /* 0xbcd000000c027810 */ /* 0x000fc80007ffe1ff */
[----:B------:R-:W-:Y:S02]  /*0d60*/  FSETP.NEU.AND P0, PT, |R3|, R2, PT ;  /* 0x000000020300720b */ /* 0x000fe40003f0d200 */
[----:B------:R-:W-:Y:S02]  /*0d70*/  LOP3.LUT R11, R17, R11, RZ, 0x3c, !PT ;  /* 0x0000000b110b7212 */ /* 0x000fe400078e3cff */
[----:B------:R-:W-:Y:S02]  /*0d80*/  FSEL R18, R16, R18, !P0 ;  /* 0x0000001210127208 */ /* 0x000fe40004000000 */
[----:B------:R-:W-:Y:S01]  /*0d90*/  FSEL R19, R11, R19, !P0 ;  /* 0x000000130b137208 */ /* 0x000fe20004000000 */
[----:B------:R-:W-:Y:S06]  /*0da0*/  BRA `(.L_x_10) ;  /* 0x0000000000547947 */ /* 0x000fec0003800000 */
.L_x_9:
[----:B------:R-:W-:-:S14]  /*0db0*/  DSETP.NAN.AND P0, PT, R12, R12, PT ;  /* 0x0000000c0c00722a */ /* 0x000fdc0003f08000 */
[----:B------:R-:W-:Y:S05]  /*0dc0*/  @P0 BRA `(.L_x_11) ;  /* 0x0000000000440947 */ /* 0x000fea0003800000 */
[----:B------:R-:W-:-:S14]  /*0dd0*/  DSETP.NAN.AND P0, PT, R10, R10, PT ;  /* 0x0000000a0a00722a */ /* 0x000fdc0003f08000 */
[----:B------:R-:W-:Y:S05]  /*0de0*/  @P0 BRA `(.L_x_12) ;  /* 0x0000000000300947 */ /* 0x000fea0003800000 */
[----:B------:R-:W-:Y:S01]  /*0df0*/  ISETP.NE.AND P0, PT, R22, R23, PT ;  /* 0x000000171600720c */ /* 0x000fe20003f05270 */
[----:B------:R-:W-:Y:S02]  /*0e00*/  IMAD.MOV.U32 R18, RZ, RZ, 0x0 ;  /* 0x00000000ff127424 */ /* 0x000fe400078e00ff */
[----:B------:R-:W-:-:S10]  /*0e10*/  IMAD.MOV.U32 R19, RZ, RZ, -0x80000 ;  /* 0xfff80000ff137424 */ /* 0x000fd400078e00ff */
[----:B------:R-:W-:Y:S05]  /*0e20*/  @!P0 BRA `(.L_x_10) ;  /* 0x0000000000348947 */ /* 0x000fea0003800000 */
[----:B------:R-:W-:Y:S02]  /*0e30*/  ISETP.NE.AND P0, PT, R22, 0x7ff00000, PT ;  /* 0x7ff000001600780c */ /* 0x000fe40003f05270 */
[----:B------:R-:W-:Y:S02]  /*0e40*/  LOP3.LUT R19, R13, 0x80000000, R11, 0x48, !PT ;  /* 0x800000000d137812 */ /* 0x000fe400078e480b */
[----:B------:R-:W-:-:S13]  /*0e50*/  ISETP.EQ.OR P0, PT, R23, RZ, !P0 ;  /* 0x000000ff1700720c */ /* 0x000fda0004702670 */
[----:B------:R-:W-:Y:S01]  /*0e60*/  @P0 LOP3.LUT R2, R19, 0x7ff00000, RZ, 0xfc, !PT ;  /* 0x7ff0000013020812 */ /* 0x000fe200078efcff */
[----:B------:R-:W-:Y:S02]  /*0e70*/  @!P0 IMAD.MOV.U32 R18, RZ, RZ, RZ ;  /* 0x000000ffff128224 */ /* 0x000fe400078e00ff */
[----:B------:R-:W-:Y:S02]  /*0e80*/  @P0 IMAD.MOV.U32 R18, RZ, RZ, RZ ;  /* 0x000000ffff120224 */ /* 0x000fe400078e00ff */
[----:B------:R-:W-:Y:S01]  /*0e90*/  @P0 IMAD.MOV.U32 R19, RZ, RZ, R2 ;  /* 0x000000ffff130224 */ /* 0x000fe200078e0002 */
[----:B------:R-:W-:Y:S06]  /*0ea0*/  BRA `(.L_x_10) ;  /* 0x0000000000147947 */ /* 0x000fec0003800000 */
.L_x_12:
[----:B------:R-:W-:Y:S01]  /*0eb0*/  LOP3.LUT R19, R11, 0x80000, RZ, 0xfc, !PT ;  /* 0x000800000b137812 */ /* 0x000fe200078efcff */
[----:B------:R-:W-:Y:S01]  /*0ec0*/  IMAD.MOV.U32 R18, RZ, RZ, R10 ;  /* 0x000000ffff127224 */ /* 0x000fe200078e000a */
[----:B------:R-:W-:Y:S06]  /*0ed0*/  BRA `(.L_x_10) ;  /* 0x0000000000087947 */ /* 0x000fec0003800000 */
.L_x_11:
[----:B------:R-:W-:Y:S01]  /*0ee0*/  LOP3.LUT R19, R13, 0x80000, RZ, 0xfc, !PT ;  /* 0x000800000d137812 */ /* 0x000fe200078efcff */
[----:B------:R-:W-:-:S07]  /*0ef0*/  IMAD.MOV.U32 R18, RZ, RZ, R12 ;  /* 0x000000ffff127224 */ /* 0x000fce00078e000c */
.L_x_10:
[----:B------:R-:W-:Y:S05]  /*0f00*/  BSYNC.RECONVERGENT B1 ;  /* 0x0000000000017941 */ /* 0x000fea0003800200 */
.L_x_8:
[----:B------:R-:W-:Y:S02]  /*0f10*/  IMAD.MOV.U32 R2, RZ, RZ, R0 ;  /* 0x000000ffff027224 */ /* 0x000fe400078e0000 */
[----:B------:R-:W-:-:S04]  /*0f20*/  IMAD.MOV.U32 R3, RZ, RZ, 0x0 ;  /* 0x00000000ff037424 */ /* 0x000fc800078e00ff */
[----:B------:R-:W-:Y:S05]  /*0f30*/  RET.REL.NODEC R2 `(_Z5SolvePdS_S_diiddddddd) ;  /* 0xfffffff002307950 */ /* 0x000fea0003c3ffff */
.L_x_13:
[----:B------:R-:W-:-:S00]  /*0f40*/  BRA `(.L_x_13) ;  /* 0xfffffffc00fc7947 */ /* 0x000fc0000383ffff */
[----:B------:R-:W-:-:S00]  /*0f50*/  NOP ;  /* 0x0000000000007918 */ /* 0x000fc00000000000 */
        /* <DEDUP_REMOVED lines=10> */
.L_x_14:


//--------------------- .nv.shared._Z5SolvePdS_S_diiddddddd --------------------------
	.section	.nv.shared._Z5SolvePdS_S_diiddddddd,"aw",@nobits
	.sectionflags	@""
	.align	8
.nv.shared._Z5SolvePdS_S_diiddddddd:
	.zero		10272


//--------------------- .nv.shared.reserved.0     --------------------------
	.section	.nv.shared.reserved.0,"aw",@nobits
	.weak		__nv_reservedSMEM_offset_0_alias
	.size		__nv_reservedSMEM_offset_0_alias, 0, 64
	.other		__nv_reservedSMEM_offset_0_alias,@"STO_CUDA_RESERVED_SHARED STV_DEFAULT"
__nv_reservedSMEM_offset_0_alias:
	.zero		0
	.zero		64


//--------------------- .nv.constant0._Z5SolvePdS_S_diiddddddd --------------------------
	.section	.nv.constant0._Z5SolvePdS_S_diiddddddd,"a",@progbits
	.sectionflags	@""
	.align	4
.nv.constant0._Z5SolvePdS_S_diiddddddd:
	.zero		992


//--------------------- SYMBOLS --------------------------

	.type		.nv.reservedSmem.offset0,@object
	.size		.nv.reservedSmem.offset0,0x4
	.type		.nv.reservedSmem.cap,@object
	.size		.nv.reservedSmem.cap,0x4
